//
// Generated by NVIDIA NVVM Compiler
//
// Compiler Build ID: CL-36424714
// Cuda compilation tools, release 13.0, V13.0.88
// Based on NVVM 20.0.0
//

.version 9.0
.target sm_100
.address_size 64

	// .globl	_Z13collect_arrayPfi

.visible .entry _Z13collect_arrayPfi(
	.param .u64 .ptr .align 1 _Z13collect_arrayPfi_param_0,
	.param .u32 _Z13collect_arrayPfi_param_1
)
{
	.reg .pred 	%p<2>;
	.reg .b32 	%r<9>;
	.reg .b32 	%f<4>;
	.reg .b64 	%rd<7>;

	ld.param.u64 	%rd1, [_Z13collect_arrayPfi_param_0];
	ld.param.u32 	%r2, [_Z13collect_arrayPfi_param_1];
	mov.u32 	%r3, %tid.x;
	mov.u32 	%r4, %ctaid.x;
	mov.u32 	%r5, %ntid.x;
	mad.lo.s32 	%r1, %r4, %r5, %r3;
	and.b32  	%r6, %r2, %r1;
	setp.eq.s32 	%p1, %r6, 0;
	@%p1 bra 	$L__BB0_2;
	cvta.to.global.u64 	%rd2, %rd1;
	neg.s32 	%r7, %r2;
	and.b32  	%r8, %r1, %r7;
	mul.wide.s32 	%rd3, %r8, 4;
	add.s64 	%rd4, %rd2, %rd3;
	ld.global.f32 	%f1, [%rd4+-4];
	mul.wide.s32 	%rd5, %r1, 4;
	add.s64 	%rd6, %rd2, %rd5;
	ld.global.f32 	%f2, [%rd6];
	add.f32 	%f3, %f1, %f2;
	st.global.f32 	[%rd6], %f3;
$L__BB0_2:
	ret;

}


// ===== COMPILED SASS (sm_100) =====

	.target	sm_100

	.elftype	@"ET_EXEC"


//--------------------- .note.nv.tkinfo           --------------------------
	.section	.note.nv.tkinfo,"",@"SHT_NOTE"
	.sectionflags	@"SHF_NOTE_NV_TKINFO"
	.tkinfo
        /*0018*/ 	.word	0x00000002
        /*0030*/ 	.string	""
        /*0030*/ 	.string	"ptxas"
        /*0030*/ 	.string	"Cuda compilation tools, release 13.0, V13.0.88"
        /*0030*/ 	.string	"Build cuda_13.0.r13.0/compiler.36424714_0"
        /*0030*/ 	.string	"-arch sm_100 -m 64 "



//--------------------- .note.nv.cuinfo           --------------------------
	.section	.note.nv.cuinfo,"",@"SHT_NOTE"
	.sectionflags	@"SHF_NOTE_NV_CUINFO"
        /*0018*/ 	.short	0x0002
        /*001a*/ 	.short	0x0064
        /*001c*/ 	.short	0x0082
	.zero		2


//--------------------- .nv.info                  --------------------------
	.section	.nv.info,"",@"SHT_CUDA_INFO"
	.align	4


	//----- nvinfo : EIATTR_REGCOUNT
	.align		4
        /*0000*/ 	.byte	0x04, 0x2f
        /*0002*/ 	.short	(.L_1 - .L_0)
	.align		4
.L_0:
        /*0004*/ 	.word	index@(_Z13collect_arrayPfi)
        /*0008*/ 	.word	0x0000000a


	//----- nvinfo : EIATTR_FRAME_SIZE
	.align		4
.L_1:
        /*000c*/ 	.byte	0x04, 0x11
        /*000e*/ 	.short	(.L_3 - .L_2)
	.align		4
.L_2:
        /*0010*/ 	.word	index@(_Z13collect_arrayPfi)
        /*0014*/ 	.word	0x00000000


	//----- nvinfo : EIATTR_MIN_STACK_SIZE
	.align		4
.L_3:
        /*0018*/ 	.byte	0x04, 0x12
        /*001a*/ 	.short	(.L_5 - .L_4)
	.align		4
.L_4:
        /*001c*/ 	.word	index@(_Z13collect_arrayPfi)
        /*0020*/ 	.word	0x00000000
.L_5:


//--------------------- .nv.compat                --------------------------
	.section	.nv.compat,"",@"SHT_CUDA_COMPAT_INFO"
	.align	4
        /*0000*/ 	.byte	0x02, 0x09, 0x00, 0x00, 0x02, 0x02, 0x01, 0x00, 0x02, 0x05, 0x05, 0x00, 0x03, 0x07, 0x01, 0x01
        /*0010*/ 	.byte	0x02, 0x03, 0x00, 0x00, 0x02, 0x06, 0x01, 0x00, 0x04, 0x0b, 0x08, 0x00, 0x09, 0x00, 0x00, 0x00
        /*0020*/ 	.byte	0x00, 0x00, 0x00, 0x00


//--------------------- .nv.info._Z13collect_arrayPfi --------------------------
	.section	.nv.info._Z13collect_arrayPfi,"",@"SHT_CUDA_INFO"
	.sectionflags	@""
	.align	4


	//----- nvinfo : EIATTR_CUDA_API_VERSION
	.align		4
        /*0000*/ 	.byte	0x04, 0x37
        /*0002*/ 	.short	(.L_7 - .L_6)
.L_6:
        /*0004*/ 	.word	0x00000082


	//----- nvinfo : EIATTR_KPARAM_INFO
	.align		4
.L_7:
        /*0008*/ 	.byte	0x04, 0x17
        /*000a*/ 	.short	(.L_9 - .L_8)
.L_8:
        /*000c*/ 	.word	0x00000000
        /*0010*/ 	.short	0x0001
        /*0012*/ 	.short	0x0008
        /*0014*/ 	.byte	0x00, 0xf0, 0x11, 0x00


	//----- nvinfo : EIATTR_KPARAM_INFO
	.align		4
.L_9:
        /*0018*/ 	.byte	0x04, 0x17
        /*001a*/ 	.short	(.L_11 - .L_10)
.L_10:
        /*001c*/ 	.word	0x00000000
        /*0020*/ 	.short	0x0000
        /*0022*/ 	.short	0x0000
        /*0024*/ 	.byte	0x00, 0xf5, 0x21, 0x00


	//----- nvinfo : EIATTR_SPARSE_MMA_MASK
	.align		4
.L_11:
        /*0028*/ 	.byte	0x03, 0x50
        /*002a*/ 	.short	0x0000


	//----- nvinfo : EIATTR_MAXREG_COUNT
	.align		4
        /*002c*/ 	.byte	0x03, 0x1b
        /*002e*/ 	.short	0x00ff


	//----- nvinfo : EIATTR_MERCURY_ISA_VERSION
	.align		4
        /*0030*/ 	.byte	0x03, 0x5f
        /*0032*/ 	.short	0x0101


	//----- nvinfo : EIATTR_VRC_CTA_INIT_COUNT
	.align		4
        /*0034*/ 	.byte	0x02, 0x4a
	.zero		1
	.zero		1


	//----- nvinfo : EIATTR_EXIT_INSTR_OFFSETS
	.align		4
        /*0038*/ 	.byte	0x04, 0x1c
        /*003a*/ 	.short	(.L_13 - .L_12)


	//   ....[0]....
.L_12:
        /*003c*/ 	.word	0x00000070


	//   ....[1]....
        /*0040*/ 	.word	0x00000120


	//----- nvinfo : EIATTR_CBANK_PARAM_SIZE
	.align		4
.L_13:
        /*0044*/ 	.byte	0x03, 0x19
        /*0046*/ 	.short	0x000c


	//----- nvinfo : EIATTR_PARAM_CBANK
	.align		4
        /*0048*/ 	.byte	0x04, 0x0a
        /*004a*/ 	.short	(.L_15 - .L_14)
	.align		4
.L_14:
        /*004c*/ 	.word	index@(.nv.constant0._Z13collect_arrayPfi)
        /*0050*/ 	.short	0x0380
        /*0052*/ 	.short	0x000c


	//----- nvinfo : EIATTR_SW_WAR
	.align		4
.L_15:
        /*0054*/ 	.byte	0x04, 0x36
        /*0056*/ 	.short	(.L_17 - .L_16)
.L_16:
        /*0058*/ 	.word	0x00000008
.L_17:


//--------------------- .nv.callgraph             --------------------------
	.section	.nv.callgraph,"",@"SHT_CUDA_CALLGRAPH"
	.align	4
	.sectionentsize	8
	.align		4
        /*0000*/ 	.word	0x00000000
	.align		4
        /*0004*/ 	.word	0xffffffff
	.align		4
        /*0008*/ 	.word	0x00000000
	.align		4
        /*000c*/ 	.word	0xfffffffe
	.align		4
        /*0010*/ 	.word	0x00000000
	.align		4
        /*0014*/ 	.word	0xfffffffd
	.align		4
        /*0018*/ 	.word	0x00000000
	.align		4
        /*001c*/ 	.word	0xfffffffc


//--------------------- .text._Z13collect_arrayPfi --------------------------
	.section	.text._Z13collect_arrayPfi,"ax",@progbits
	.align	128
        .global         _Z13collect_arrayPfi
        .type           _Z13collect_arrayPfi,@function
        .size           _Z13collect_arrayPfi,(.L_x_1 - _Z13collect_arrayPfi)
        .other          _Z13collect_arrayPfi,@"STO_CUDA_ENTRY STV_DEFAULT"
_Z13collect_arrayPfi:
.text._Z13collect_arrayPfi:
[----:B------:R-:W-:Y:S01]  /*0000*/  LDC R1, c[0x0][0x37c] ;  /* 0x0000df00ff017b82 */ /* 0x000fe20000000800 */
[----:B------:R-:W0:Y:S07]  /*0010*/  S2R R5, SR_TID.X ;  /* 0x0000000000057919 */ /* 0x000e2e0000002100 */
[----:B------:R-:W0:Y:S01]  /*0020*/  S2UR UR4, SR_CTAID.X ;  /* 0x00000000000479c3 */ /* 0x000e220000002500 */
[----:B------:R-:W1:Y:S07]  /*0030*/  LDCU UR6, c[0x0][0x388] ;  /* 0x00007100ff0677ac */ /* 0x000e6e0008000800 */
[----:B------:R-:W0:Y:S02]  /*0040*/  LDC R0, c[0x0][0x360] ;  /* 0x0000d800ff007b82 */ /* 0x000e240000000800 */
[----:B0-----:R-:W-:-:S05]  /*0050*/  IMAD R5, R0, UR4, R5 ;  /* 0x0000000400057c24 */ /* 0x001fca000f8e0205 */
[----:B-1----:R-:W-:-:S13]  /*0060*/  LOP3.LUT P0, RZ, R5, UR6, RZ, 0xc0, !PT ;  /* 0x0000000605ff7c12 */ /* 0x002fda000f80c0ff */
[----:B------:R-:W-:Y:S05]  /*0070*/  @!P0 EXIT ;  /* 0x000000000000894d */ /* 0x000fea0003800000 */
[----:B------:R-:W0:Y:S01]  /*0080*/  LDC.64 R2, c[0x0][0x380] ;  /* 0x0000e000ff027b82 */ /* 0x000e220000000a00 */
[----:B------:R-:W1:Y:S01]  /*0090*/  LDCU.64 UR4, c[0x0][0x358] ;  /* 0x00006b00ff0477ac */ /* 0x000e620008000a00 */
[----:B------:R-:W-:-:S06]  /*00a0*/  UIADD3 UR7, UPT, UPT, -UR6, URZ, URZ ;  /* 0x000000ff06077290 */ /* 0x000fcc000fffe1ff */
[C---:B------:R-:W-:Y:S01]  /*00b0*/  LOP3.LUT R7, R5.reuse, UR7, RZ, 0xc0, !PT ;  /* 0x0000000705077c12 */ /* 0x040fe2000f8ec0ff */
[----:B0-----:R-:W-:-:S04]  /*00c0*/  IMAD.WIDE R4, R5, 0x4, R2 ;  /* 0x0000000405047825 */ /* 0x001fc800078e0202 */
[----:B------:R-:W-:Y:S02]  /*00d0*/  IMAD.WIDE R2, R7, 0x4, R2 ;  /* 0x0000000407027825 */ /* 0x000fe400078e0202 */
[----:B-1----:R-:W2:Y:S04]  /*00e0*/  LDG.E R7, desc[UR4][R4.64] ;  /* 0x0000000404077981 */ /* 0x002ea8000c1e1900 */
[----:B------:R-:W2:Y:S02]  /*00f0*/  LDG.E R2, desc[UR4][R2.64+-0x4] ;  /* 0xfffffc0402027981 */ /* 0x000ea4000c1e1900 */
[----:B--2---:R-:W-:-:S05]  /*0100*/  FADD R7, R2, R7 ;  /* 0x0000000702077221 */ /* 0x004fca0000000000 */
[----:B------:R-:W-:Y:S01]  /*0110*/  STG.E desc[UR4][R4.64], R7 ;  /* 0x0000000704007986 */ /* 0x000fe2000c101904 */
[----:B------:R-:W-:Y:S05]  /*0120*/  EXIT ;  /* 0x000000000000794d */ /* 0x000fea0003800000 */
.L_x_0:
[----:B------:R-:W-:-:S00]  /*0130*/  BRA `(.L_x_0) ;  /* 0xfffffffc00fc7947 */ /* 0x000fc0000383ffff */
[----:B------:R-:W-:-:S00]  /*0140*/  NOP ;  /* 0x0000000000007918 */ /* 0x000fc00000000000 */
        /* <DEDUP_REMOVED lines=11> */
.L_x_1:


//--------------------- .nv.shared.reserved.0     --------------------------
	.section	.nv.shared.reserved.0,"aw",@nobits
	.weak		__nv_reservedSMEM_offset_0_alias
	.size		__nv_reservedSMEM_offset_0_alias, 0, 64
	.other		__nv_reservedSMEM_offset_0_alias,@"STO_CUDA_RESERVED_SHARED STV_DEFAULT"
__nv_reservedSMEM_offset_0_alias:
	.zero		0
	.zero		64


//--------------------- .nv.constant0._Z13collect_arrayPfi --------------------------
	.section	.nv.constant0._Z13collect_arrayPfi,"a",@progbits
	.sectionflags	@""
	.align	4
.nv.constant0._Z13collect_arrayPfi:
	.zero		908


//--------------------- SYMBOLS --------------------------

	.type		.nv.reservedSmem.offset0,@object
	.size		.nv.reservedSmem.offset0,0x4
